	.target	sm_90a

	.elftype	@"ET_EXEC"


//--------------------- .note.nv.tkinfo           --------------------------
	.section	.note.nv.tkinfo,"",@"SHT_NOTE"
	.sectionflags	@"SHF_NOTE_NV_TKINFO"
	.tkinfo
        /*0018*/ 	.word	0x00000002
        /*0030*/ 	.string	""
        /*0030*/ 	.string	"ptxas"
        /*0030*/ 	.string	"Cuda compilation tools, release 13.0, V13.0.88"
        /*0030*/ 	.string	"Build cuda_13.0.r13.0/compiler.36424714_0"
        /*0030*/ 	.string	"-v  -suppress-debug-info  -lineinfo  -arch sm_90a "



//--------------------- .note.nv.cuinfo           --------------------------
	.section	.note.nv.cuinfo,"",@"SHT_NOTE"
	.sectionflags	@"SHF_NOTE_NV_CUINFO"
        /*0018*/ 	.short	0x0002
        /*001a*/ 	.short	0x005a
        /*001c*/ 	.short	0x0082
	.zero		2


//--------------------- .nv.info                  --------------------------
	.section	.nv.info,"",@"SHT_CUDA_INFO"
	.align	4


	//----- nvinfo : EIATTR_REGCOUNT
	.align		4
        /*0000*/ 	.byte	0x04, 0x2f
        /*0002*/ 	.short	(.L_1 - .L_0)
	.align		4
.L_0:
        /*0004*/ 	.word	index@(gluon_mma)
        /*0008*/ 	.word	0x00000040


	//----- nvinfo : EIATTR_FRAME_SIZE
	.align		4
.L_1:
        /*000c*/ 	.byte	0x04, 0x11
        /*000e*/ 	.short	(.L_3 - .L_2)
	.align		4
.L_2:
        /*0010*/ 	.word	index@(gluon_mma)
        /*0014*/ 	.word	0x00000000


	//----- nvinfo : EIATTR_MIN_STACK_SIZE
	.align		4
.L_3:
        /*0018*/ 	.byte	0x04, 0x12
        /*001a*/ 	.short	(.L_5 - .L_4)
	.align		4
.L_4:
        /*001c*/ 	.word	index@(gluon_mma)
        /*0020*/ 	.word	0x00000000
.L_5:


//--------------------- .nv.compat                --------------------------
	.section	.nv.compat,"",@"SHT_CUDA_COMPAT_INFO"
	.align	4
        /*0000*/ 	.byte	0x02, 0x09, 0x01, 0x00, 0x02, 0x02, 0x04, 0x00, 0x02, 0x05, 0x05, 0x00, 0x03, 0x07, 0x01, 0x01
        /*0010*/ 	.byte	0x02, 0x03, 0x00, 0x00, 0x02, 0x06, 0x01, 0x00, 0x04, 0x0b, 0x08, 0x00, 0x00, 0x00, 0x00, 0x00
        /*0020*/ 	.byte	0x00, 0x00, 0x00, 0x00


//--------------------- .nv.info.gluon_mma        --------------------------
	.section	.nv.info.gluon_mma,"",@"SHT_CUDA_INFO"
	.sectionflags	@""
	.align	4


	//----- nvinfo : EIATTR_CUDA_API_VERSION
	.align		4
        /*0000*/ 	.byte	0x04, 0x37
        /*0002*/ 	.short	(.L_7 - .L_6)
.L_6:
        /*0004*/ 	.word	0x00000082


	//----- nvinfo : EIATTR_KPARAM_INFO
	.align		4
.L_7:
        /*0008*/ 	.byte	0x04, 0x17
        /*000a*/ 	.short	(.L_9 - .L_8)
.L_8:
        /*000c*/ 	.word	0x00000000
        /*0010*/ 	.short	0x0004
        /*0012*/ 	.short	0x0020
        /*0014*/ 	.byte	0x00, 0xf4, 0x21, 0x00


	//----- nvinfo : EIATTR_KPARAM_INFO
	.align		4
.L_9:
        /*0018*/ 	.byte	0x04, 0x17
        /*001a*/ 	.short	(.L_11 - .L_10)
.L_10:
        /*001c*/ 	.word	0x00000000
        /*0020*/ 	.short	0x0003
        /*0022*/ 	.short	0x0018
        /*0024*/ 	.byte	0x00, 0xf4, 0x21, 0x00


	//----- nvinfo : EIATTR_KPARAM_INFO
	.align		4
.L_11:
        /*0028*/ 	.byte	0x04, 0x17
        /*002a*/ 	.short	(.L_13 - .L_12)
.L_12:
        /*002c*/ 	.word	0x00000000
        /*0030*/ 	.short	0x0002
        /*0032*/ 	.short	0x0010
        /*0034*/ 	.byte	0x00, 0xf4, 0x21, 0x00


	//----- nvinfo : EIATTR_KPARAM_INFO
	.align		4
.L_13:
        /*0038*/ 	.byte	0x04, 0x17
        /*003a*/ 	.short	(.L_15 - .L_14)
.L_14:
        /*003c*/ 	.word	0x00000000
        /*0040*/ 	.short	0x0001
        /*0042*/ 	.short	0x0008
        /*0044*/ 	.byte	0x00, 0xf4, 0x21, 0x00


	//----- nvinfo : EIATTR_KPARAM_INFO
	.align		4
.L_15:
        /*0048*/ 	.byte	0x04, 0x17
        /*004a*/ 	.short	(.L_17 - .L_16)
.L_16:
        /*004c*/ 	.word	0x00000000
        /*0050*/ 	.short	0x0000
        /*0052*/ 	.short	0x0000
        /*0054*/ 	.byte	0x00, 0xf4, 0x21, 0x00


	//----- nvinfo : EIATTR_SPARSE_MMA_MASK
	.align		4
.L_17:
        /*0058*/ 	.byte	0x03, 0x50
        /*005a*/ 	.short	0x0000


	//----- nvinfo : EIATTR_MAXREG_COUNT
	.align		4
        /*005c*/ 	.byte	0x03, 0x1b
        /*005e*/ 	.short	0x00ff


	//----- nvinfo : EIATTR_NUM_BARRIERS
	.align		4
        /*0060*/ 	.byte	0x02, 0x4c
        /*0062*/ 	.byte	0x01
	.zero		1


	//----- nvinfo : EIATTR_MERCURY_ISA_VERSION
	.align		4
        /*0064*/ 	.byte	0x03, 0x5f
        /*0066*/ 	.short	0x0101


	//----- nvinfo : EIATTR_EXIT_INSTR_OFFSETS
	.align		4
        /*0068*/ 	.byte	0x04, 0x1c
        /*006a*/ 	.short	(.L_19 - .L_18)


	//   ....[0]....
.L_18:
        /*006c*/ 	.word	0x00001230


	//----- nvinfo : EIATTR_REQNTID
	.align		4
.L_19:
        /*0070*/ 	.byte	0x04, 0x10
        /*0072*/ 	.short	(.L_21 - .L_20)
.L_20:
        /*0074*/ 	.word	0x00000080
        /*0078*/ 	.word	0x00000001
        /*007c*/ 	.word	0x00000001


	//----- nvinfo : EIATTR_CBANK_PARAM_SIZE
	.align		4
.L_21:
        /*0080*/ 	.byte	0x03, 0x19
        /*0082*/ 	.short	0x0028


	//----- nvinfo : EIATTR_PARAM_CBANK
	.align		4
        /*0084*/ 	.byte	0x04, 0x0a
        /*0086*/ 	.short	(.L_23 - .L_22)
	.align		4
.L_22:
        /*0088*/ 	.word	index@(.nv.constant0.gluon_mma)
        /*008c*/ 	.short	0x0210
        /*008e*/ 	.short	0x0028


	//----- nvinfo : EIATTR_SW_WAR
	.align		4
.L_23:
        /*0090*/ 	.byte	0x04, 0x36
        /*0092*/ 	.short	(.L_25 - .L_24)
.L_24:
        /*0094*/ 	.word	0x00000008
.L_25:


//--------------------- .nv.callgraph             --------------------------
	.section	.nv.callgraph,"",@"SHT_CUDA_CALLGRAPH"
	.align	4
	.sectionentsize	8
	.align		4
        /*0000*/ 	.word	0x00000000
	.align		4
        /*0004*/ 	.word	0xffffffff
	.align		4
        /*0008*/ 	.word	0x00000000
	.align		4
        /*000c*/ 	.word	0xfffffffe
	.align		4
        /*0010*/ 	.word	0x00000000
	.align		4
        /*0014*/ 	.word	0xfffffffd
	.align		4
        /*0018*/ 	.word	0x00000000
	.align		4
        /*001c*/ 	.word	0xfffffffc


//--------------------- .text.gluon_mma           --------------------------
	.section	.text.gluon_mma,"ax",@progbits
	.align	128
        .global         gluon_mma
        .type           gluon_mma,@function
        .size           gluon_mma,(.L_x_1 - gluon_mma)
        .other          gluon_mma,@"STO_CUDA_ENTRY STV_DEFAULT"
gluon_mma:
.text.gluon_mma:
[----:B------:R-:W-:Y:S01]  /*0000*/  LDC R1, c[0x0][0x28] ;  /* 0x00000a00ff017b82 */ /* 0x000fe20000000800 */
[----:B------:R-:W0:Y:S07]  /*0010*/  S2R R2, SR_TID.X ;  /* 0x0000000000027919 */ /* 0x000e2e0000002100 */
[----:B------:R-:W1:Y:S01]  /*0020*/  LDC.64 R4, c[0x0][0x210] ;  /* 0x00008400ff047b82 */ /* 0x000e620000000a00 */
[----:B------:R-:W-:Y:S01]  /*0030*/  ULDC.64 UR16, c[0x0][0x208] ;  /* 0x0000820000107ab9 */ /* 0x000fe20000000a00 */
[C---:B0-----:R-:W-:Y:S01]  /*0040*/  IMAD.SHL.U32 R0, R2.reuse, 0x2, RZ ;  /* 0x0000000202007824 */ /* 0x041fe200078e00ff */
[----:B------:R-:W-:-:S04]  /*0050*/  LOP3.LUT R3, R2, 0x60, RZ, 0xc0, !PT ;  /* 0x0000006002037812 */ /* 0x000fc800078ec0ff */
[----:B------:R-:W-:Y:S01]  /*0060*/  LOP3.LUT R15, R0, 0xc0, RZ, 0xc0, !PT ;  /* 0x000000c0000f7812 */ /* 0x000fe200078ec0ff */
[----:B------:R-:W-:Y:S01]  /*0070*/  IMAD.SHL.U32 R9, R3, 0x2, RZ ;  /* 0x0000000203097824 */ /* 0x000fe200078e00ff */
[----:B------:R-:W-:-:S03]  /*0080*/  LOP3.LUT R0, R2, 0x1f, RZ, 0xc0, !PT ;  /* 0x0000001f02007812 */ /* 0x000fc600078ec0ff */
[----:B-1----:R-:W-:-:S04]  /*0090*/  IMAD.WIDE.U32 R6, R15, 0x2, R4 ;  /* 0x000000020f067825 */ /* 0x002fc800078e0004 */
[----:B------:R-:W-:-:S04]  /*00a0*/  IMAD.WIDE.U32 R4, R9, 0x2, R4 ;  /* 0x0000000209047825 */ /* 0x000fc800078e0004 */
[----:B------:R-:W-:-:S04]  /*00b0*/  IMAD.WIDE.U32 R6, R0, 0x2, R6 ;  /* 0x0000000200067825 */ /* 0x000fc800078e0006 */
[----:B------:R-:W-:Y:S02]  /*00c0*/  IMAD.WIDE.U32 R4, R0, 0x2, R4 ;  /* 0x0000000200047825 */ /* 0x000fe400078e0004 */
[----:B------:R-:W2:Y:S04]  /*00d0*/  LDG.E.U16 R7, desc[UR16][R6.64+0x1e40] ;  /* 0x001e401006077981 */ /* 0x000ea8000c1e1500 */
[----:B------:R-:W3:Y:S04]  /*00e0*/  LDG.E.U16 R11, desc[UR16][R4.64] ;  /* 0x00000010040b7981 */ /* 0x000ee8000c1e1500 */
[----:B------:R-:W4:Y:S01]  /*00f0*/  LDG.E.U16 R19, desc[UR16][R4.64+0x240] ;  /* 0x0002401004137981 */ /* 0x000f22000c1e1500 */
[----:B------:R-:W0:Y:S01]  /*0100*/  S2UR UR8, SR_CgaCtaId ;  /* 0x00000000000879c3 */ /* 0x000e220000008800 */
[----:B------:R-:W-:Y:S01]  /*0110*/  LEA R25, R3, R0, 0x1 ;  /* 0x0000000003197211 */ /* 0x000fe200078e08ff */
[----:B------:R-:W-:Y:S01]  /*0120*/  UMOV UR4, 0x400 ;  /* 0x0000040000047882 */ /* 0x000fe20000000000 */
[----:B------:R-:W-:Y:S01]  /*0130*/  SHF.R.U32.HI R10, RZ, 0x1, R3 ;  /* 0x00000001ff0a7819 */ /* 0x000fe20000011603 */
[----:B------:R-:W5:Y:S02]  /*0140*/  LDG.E.U16 R13, desc[UR16][R4.64+0x40] ;  /* 0x00004010040d7981 */ /* 0x000f64000c1e1500 */
[----:B------:R-:W-:-:S02]  /*0150*/  IMAD.SHL.U32 R25, R25, 0x2, RZ ;  /* 0x0000000219197824 */ /* 0x000fc400078e00ff */
[----:B------:R-:W5:Y:S03]  /*0160*/  LDG.E.U16 R17, desc[UR16][R4.64+0x200] ;  /* 0x0002001004117981 */ /* 0x000f66000c1e1500 */
[----:B------:R-:W-:Y:S01]  /*0170*/  LOP3.LUT R10, R25, R10, RZ, 0x3c, !PT ;  /* 0x0000000a190a7212 */ /* 0x000fe200078e3cff */
[----:B------:R-:W5:Y:S04]  /*0180*/  LDG.E.U16 R21, desc[UR16][R4.64+0x400] ;  /* 0x0004001004157981 */ /* 0x000f68000c1e1500 */
[----:B------:R-:W5:Y:S04]  /*0190*/  LDG.E.U16 R23, desc[UR16][R4.64+0x440] ;  /* 0x0004401004177981 */ /* 0x000f68000c1e1500 */
[----:B------:R-:W5:Y:S01]  /*01a0*/  LDG.E.U16 R25, desc[UR16][R4.64+0x600] ;  /* 0x0006001004197981 */ /* 0x000f62000c1e1500 */
[----:B0-----:R-:W-:-:S03]  /*01b0*/  ULEA UR8, UR8, UR4, 0x18 ;  /* 0x0000000408087291 */ /* 0x001fc6000f8ec03f */
[----:B------:R-:W5:Y:S04]  /*01c0*/  LDG.E.U16 R27, desc[UR16][R4.64+0x640] ;  /* 0x00064010041b7981 */ /* 0x000f68000c1e1500 */
        /* <DEDUP_REMOVED lines=19> */
[----:B---3--:R0:W-:Y:S04]  /*0300*/  STS.U16 [R10+UR8], R11 ;  /* 0x0000000b0a007988 */ /* 0x0081e80008000408 */
[----:B----4-:R1:W-:Y:S04]  /*0310*/  STS.U16 [R10+UR8+0x200], R19 ;  /* 0x000200130a007988 */ /* 0x0103e80008000408 */
[----:B0-----:R-:W3:Y:S04]  /*0320*/  LDG.E.U16 R11, desc[UR16][R4.64+0x1c40] ;  /* 0x001c4010040b7981 */ /* 0x001ee8000c1e1500 */
[----:B-1----:R-:W4:Y:S04]  /*0330*/  LDG.E.U16 R19, desc[UR16][R4.64+0x1640] ;  /* 0x0016401004137981 */ /* 0x002f28000c1e1500 */
[----:B--2---:R0:W-:Y:S02]  /*0340*/  STS.U16 [R10+UR8+0x1e00], R7 ;  /* 0x001e00070a007988 */ /* 0x0041e40008000408 */
[----:B0-----:R-:W0:Y:S02]  /*0350*/  LDC.64 R6, c[0x0][0x218] ;  /* 0x00008600ff067b82 */ /* 0x001e240000000a00 */
[----:B-----5:R1:W-:Y:S04]  /*0360*/  STS.U16 [R10+UR8+0x40], R13 ;  /* 0x0000400d0a007988 */ /* 0x0203e80008000408 */
[----:B------:R2:W-:Y:S04]  /*0370*/  STS.U16 [R10+UR8+0x240], R17 ;  /* 0x000240110a007988 */ /* 0x0005e80008000408 */
[----:B------:R5:W-:Y:S04]  /*0380*/  STS.U16 [R10+UR8+0x400], R21 ;  /* 0x000400150a007988 */ /* 0x000be80008000408 */
[----:B-1----:R-:W4:Y:S04]  /*0390*/  LDG.E.U16 R13, desc[UR16][R4.64+0x1e00] ;  /* 0x001e0010040d7981 */ /* 0x002f28000c1e1500 */
[----:B--2---:R-:W2:Y:S01]  /*03a0*/  LDG.E.U16 R17, desc[UR16][R4.64+0x1600] ;  /* 0x0016001004117981 */ /* 0x004ea2000c1e1500 */
[----:B0-----:R-:W-:-:S04]  /*03b0*/  IMAD.WIDE.U32 R8, R9, 0x2, R6 ;  /* 0x0000000209087825 */ /* 0x001fc800078e0006 */
[----:B------:R-:W-:-:S04]  /*03c0*/  IMAD.WIDE.U32 R6, R15, 0x2, R6 ;  /* 0x000000020f067825 */ /* 0x000fc800078e0006 */
[----:B------:R-:W-:-:S04]  /*03d0*/  IMAD.WIDE.U32 R8, R0, 0x2, R8 ;  /* 0x0000000200087825 */ /* 0x000fc800078e0008 */
[----:B------:R-:W-:Y:S01]  /*03e0*/  IMAD.WIDE.U32 R6, R0, 0x2, R6 ;  /* 0x0000000200067825 */ /* 0x000fe200078e0006 */
[----:B------:R0:W-:Y:S04]  /*03f0*/  STS.U16 [R10+UR8+0x440], R23 ;  /* 0x000440170a007988 */ /* 0x0001e80008000408 */
        /* <DEDUP_REMOVED lines=8> */
[----:B------:R-:W2:Y:S04]  /*0480*/  LDG.E.U16 R20, desc[UR16][R6.64+0x1e40] ;  /* 0x001e401006147981 */ /* 0x000ea8000c1e1500 */
        /* <DEDUP_REMOVED lines=13> */
[----:B------:R-:W2:Y:S04]  /*0560*/  LDG.E.U16 R15, desc[UR16][R8.64+0x40] ;  /* 0x00004010080f7981 */ /* 0x000ea8000c1e1500 */
[----:B------:R-:W2:Y:S04]  /*0570*/  LDG.E.U16 R5, desc[UR16][R8.64+0x200] ;  /* 0x0002001008057981 */ /* 0x000ea8000c1e1500 */
[----:B-----5:R-:W5:Y:S04]  /*0580*/  LDG.E.U16 R21, desc[UR16][R8.64+0x240] ;  /* 0x0002401008157981 */ /* 0x020f68000c1e1500 */
[----:B------:R-:W5:Y:S04]  /*0590*/  LDG.E.U16 R7, desc[UR16][R8.64+0x400] ;  /* 0x0004001008077981 */ /* 0x000f68000c1e1500 */
[----:B0-----:R-:W5:Y:S04]  /*05a0*/  LDG.E.U16 R23, desc[UR16][R8.64+0x440] ;  /* 0x0004401008177981 */ /* 0x001f68000c1e1500 */
[----:B-1----:R-:W5:Y:S04]  /*05b0*/  LDG.E.U16 R25, desc[UR16][R8.64+0x600] ;  /* 0x0006001008197981 */ /* 0x002f68000c1e1500 */
        /* <DEDUP_REMOVED lines=22> */
[----:B---3--:R0:W-:Y:S04]  /*0720*/  STS.U16 [R10+UR8+0x1c40], R11 ;  /* 0x001c400b0a007988 */ /* 0x0081e80008000408 */
[----:B----4-:R1:W-:Y:S04]  /*0730*/  STS.U16 [R10+UR8+0x1600], R19 ;  /* 0x001600130a007988 */ /* 0x0103e80008000408 */
[----:B0-----:R-:W3:Y:S04]  /*0740*/  LDG.E.U16 R11, desc[UR16][R8.64+0x1e00] ;  /* 0x001e0010080b7981 */ /* 0x001ee8000c1e1500 */
[----:B-1----:R-:W4:Y:S04]  /*0750*/  LDG.E.U16 R19, desc[UR16][R8.64+0x840] ;  /* 0x0008401008137981 */ /* 0x002f28000c1e1500 */
[----:B------:R-:W-:Y:S04]  /*0760*/  STS.U16 [R10+UR8+0x1a00], R2 ;  /* 0x001a00020a007988 */ /* 0x000fe80008000408 */
[----:B------:R-:W-:Y:S04]  /*0770*/  STS.U16 [R10+UR8+0x1e40], R13 ;  /* 0x001e400d0a007988 */ /* 0x000fe80008000408 */
[----:B--2---:R-:W-:Y:S01]  /*0780*/  STS.U16 [R10+UR8+0x1640], R17 ;  /* 0x001640110a007988 */ /* 0x004fe20008000408 */
[----:B------:R-:W-:-:S02]  /*0790*/  UIADD3 UR4, UR8, 0x2000, URZ ;  /* 0x0000200008047890 */ /* 0x000fc4000fffe03f */
[----:B------:R-:W-:Y:S02]  /*07a0*/  USHF.R.U32.HI UR5, URZ, 0x4, UR8 ;  /* 0x000000043f057899 */ /* 0x000fe40008011608 */
[----:B------:R-:W-:Y:S02]  /*07b0*/  USHF.R.U32.HI UR6, URZ, 0x4, UR4 ;  /* 0x000000043f067899 */ /* 0x000fe40008011604 */
[----:B------:R-:W-:Y:S02]  /*07c0*/  USGXT.U32 UR4, UR5, 0xe ;  /* 0x0000000e0504789a */ /* 0x000fe40008000000 */
[----:B------:R-:W-:Y:S01]  /*07d0*/  USGXT.U32 UR6, UR6, 0xe ;  /* 0x0000000e0606789a */ /* 0x000fe20008000000 */
[----:B------:R-:W-:Y:S01]  /*07e0*/  UMOV UR5, 0x40000040 ;  /* 0x4000004000057882 */ /* 0x000fe20000000000 */
[----:B------:R-:W-:Y:S01]  /*07f0*/  UMOV UR7, 0x40000040 ;  /* 0x4000004000077882 */ /* 0x000fe20000000000 */
[----:B------:R-:W-:Y:S04]  /*0800*/  STS.U16 [R10+UR8+0x3e00], R20 ;  /* 0x003e00140a007988 */ /* 0x000fe80008000408 */
[----:B------:R-:W-:Y:S04]  /*0810*/  STS.U16 [R10+UR8+0x2000], R14 ;  /* 0x0020000e0a007988 */ /* 0x000fe80008000408 */
[----:B------:R-:W-:Y:S04]  /*0820*/  STS.U16 [R10+UR8+0x2040], R15 ;  /* 0x0020400f0a007988 */ /* 0x000fe80008000408 */
[----:B------:R-:W-:Y:S04]  /*0830*/  STS.U16 [R10+UR8+0x2240], R5 ;  /* 0x002240050a007988 */ /* 0x000fe80008000408 */
[----:B-----5:R-:W-:Y:S04]  /*0840*/  STS.U16 [R10+UR8+0x2200], R21 ;  /* 0x002200150a007988 */ /* 0x020fe80008000408 */
[----:B------:R-:W-:Y:S04]  /*0850*/  STS.U16 [R10+UR8+0x2400], R7 ;  /* 0x002400070a007988 */ /* 0x000fe80008000408 */
        /* <DEDUP_REMOVED lines=16> */
[----:B------:R0:W-:Y:S04]  /*0960*/  STS.U16 [R10+UR8+0x3640], R55 ;  /* 0x003640370a007988 */ /* 0x0001e80008000408 */
[----:B------:R-:W-:Y:S04]  /*0970*/  STS.U16 [R10+UR8+0x3600], R57 ;  /* 0x003600390a007988 */ /* 0x000fe80008000408 */
[----:B------:R-:W-:Y:S04]  /*0980*/  STS.U16 [R10+UR8+0x3800], R59 ;  /* 0x0038003b0a007988 */ /* 0x000fe80008000408 */
[----:B------:R-:W-:Y:S04]  /*0990*/  STS.U16 [R10+UR8+0x3840], R61 ;  /* 0x0038403d0a007988 */ /* 0x000fe80008000408 */
[----:B------:R1:W-:Y:S04]  /*09a0*/  STS.U16 [R10+UR8+0x3a40], R6 ;  /* 0x003a40060a007988 */ /* 0x0003e80008000408 */
[----:B------:R-:W-:Y:S04]  /*09b0*/  STS.U16 [R10+UR8+0x3a00], R12 ;  /* 0x003a000c0a007988 */ /* 0x000fe80008000408 */
[----:B------:R-:W-:Y:S04]  /*09c0*/  STS.U16 [R10+UR8+0x3c00], R16 ;  /* 0x003c00100a007988 */ /* 0x000fe80008000408 */
[----:B------:R2:W-:Y:S04]  /*09d0*/  STS.U16 [R10+UR8+0x3c40], R18 ;  /* 0x003c40120a007988 */ /* 0x0005e80008000408 */
[----:B---3--:R-:W-:Y:S04]  /*09e0*/  STS.U16 [R10+UR8+0x3e40], R11 ;  /* 0x003e400b0a007988 */ /* 0x008fe80008000408 */
[----:B----4-:R3:W-:Y:S01]  /*09f0*/  STS.U16 [R10+UR8+0x2840], R19 ;  /* 0x002840130a007988 */ /* 0x0107e20008000408 */
[----:B------:R-:W-:Y:S06]  /*0a00*/  BAR.SYNC.DEFER_BLOCKING 0x0 ;  /* 0x0000000000007b1d */ /* 0x000fec0000010000 */
[----:B0-----:R-:W-:-:S06]  /*0a10*/  WARPGROUP.ARRIVE ;  /* 0x00000000000079c5 */ /* 0x001fcc0000000000 */
[----:B------:R-:W-:Y:S01]  /*0a20*/  HGMMA.64x64x16.F32 R24, gdesc[UR4].tnspB, RZ, !UPT ;  /* 0x40e00000041879f0 */ /* 0x000fe2000c7008ff */
[----:B------:R-:W-:Y:S02]  /*0a30*/  UIADD3 UR7, UP0, UR4, 0x2, URZ ;  /* 0x0000000204077890 */ /* 0x000fe4000ff1e03f */
[----:B------:R-:W-:Y:S01]  /*0a40*/  UIADD3 UR9, UP1, UR6, 0x80, URZ ;  /* 0x0000008006097890 */ /* 0x000fe2000ff3e03f */
[----:B------:R-:W-:Y:S01]  /*0a50*/  UMOV UR4, URZ ;  /* 0x0000003f00047c82 */ /* 0x000fe20008000000 */
[----:B------:R-:W-:Y:S01]  /*0a60*/  UMOV UR5, URZ ;  /* 0x0000003f00057c82 */ /* 0x000fe20008000000 */
[----:B------:R-:W-:Y:S02]  /*0a70*/  UIADD3.X UR6, UR4, 0x40000040, URZ, UP0, !UPT ;  /* 0x4000004004067890 */ /* 0x000fe400087fe43f */
[----:B------:R-:W-:Y:S01]  /*0a80*/  UIADD3.X UR10, UR5, 0x40000040, URZ, UP1, !UPT ;  /* 0x40000040050a7890 */ /* 0x000fe20008ffe43f */
[----:B------:R-:W-:-:S04]  /*0a90*/  UMOV UR4, UR7 ;  /* 0x0000000700047c82 */ /* 0x000fc80008000000 */
[----:B------:R-:W-:Y:S01]  /*0aa0*/  UMOV UR5, UR6 ;  /* 0x0000000600057c82 */ /* 0x000fe20008000000 */
[----:B------:R-:W-:Y:S01]  /*0ab0*/  UMOV UR6, UR9 ;  /* 0x0000000900067c82 */ /* 0x000fe20008000000 */
[----:B------:R-:W-:Y:S02]  /*0ac0*/  UMOV UR7, UR10 ;  /* 0x0000000a00077c82 */ /* 0x000fe40008000000 */
[----:B------:R-:W-:Y:S01]  /*0ad0*/  HGMMA.64x64x16.F32 R24, gdesc[UR4].tnspB, R24 ;  /* 0x40e00000041879f0 */ /* 0x000fe20008700818 */
[----:B------:R-:W-:Y:S02]  /*0ae0*/  UIADD3.64 UR12, UR4, 0x2, URZ ;  /* 0x00000002040c7897 */ /* 0x000fe4000fffe03f */
[----:B------:R-:W-:Y:S02]  /*0af0*/  UIADD3.64 UR14, UR6, 0x80, URZ ;  /* 0x00000080060e7897 */ /* 0x000fe4000fffe03f */
[----:B------:R-:W-:Y:S02]  /*0b00*/  UIADD3.64 UR4, UR4, 0x4, URZ ;  /* 0x0000000404047897 */ /* 0x000fe4000fffe03f */
[----:B------:R-:W-:-:S05]  /*0b10*/  UIADD3.64 UR6, UR6, 0x100, URZ ;  /* 0x0000010006067897 */ /* 0x000fca000fffe03f */
[----:B------:R-:W-:Y:S01]  /*0b20*/  HGMMA.64x64x16.F32 R24, gdesc[UR12].tnspB, R24 ;  /* 0x40e000000c1879f0 */ /* 0x000fe20008700818 */
[----:B------:R-:W0:Y:S03]  /*0b30*/  S2R R2, SR_TID.X ;  /* 0x0000000000027919 */ /* 0x000e260000002100 */
[----:B------:R-:W-:Y:S01]  /*0b40*/  HGMMA.64x64x16.F32 R24, gdesc[UR4].tnspB, R24, gsb0 ;  /* 0x40e00000041879f0 */ /* 0x000fe20008000818 */
[C---:B0-----:R-:W-:Y:S01]  /*0b50*/  IMAD.SHL.U32 R4, R2.reuse, 0x20, RZ ;  /* 0x0000002002047824 */ /* 0x041fe200078e00ff */
[----:B------:R-:W-:Y:S02]  /*0b60*/  SHF.L.U32 R5, R2, 0x8, RZ ;  /* 0x0000000802057819 */ /* 0x000fe400000006ff */
[----:B------:R-:W-:Y:S02]  /*0b70*/  SHF.R.S32.HI R17, RZ, 0x2, R2 ;  /* 0x00000002ff117819 */ /* 0x000fe40000011402 */
[----:B------:R-:W-:-:S02]  /*0b80*/  LOP3.LUT R13, R4, 0x60, RZ, 0xc0, !PT ;  /* 0x00000060040d7812 */ /* 0x000fc400078ec0ff */
[C---:B------:R-:W-:Y:S02]  /*0b90*/  SHF.L.U32 R4, R2.reuse, 0x4, RZ ;  /* 0x0000000402047819 */ /* 0x040fe400000006ff */
[----:B------:R-:W-:Y:S02]  /*0ba0*/  LOP3.LUT R5, R5, 0x1800, RZ, 0xc0, !PT ;  /* 0x0000180005057812 */ /* 0x000fe400078ec0ff */
[----:B-1----:R-:W-:Y:S01]  /*0bb0*/  SHF.R.S32.HI R6, RZ, 0x5, R2 ;  /* 0x00000005ff067819 */ /* 0x002fe20000011402 */
[----:B--2---:R-:W-:Y:S01]  /*0bc0*/  IMAD.SHL.U32 R18, R2, 0x2, RZ ;  /* 0x0000000202127824 */ /* 0x004fe200078e00ff */
[----:B------:R-:W-:Y:S02]  /*0bd0*/  SGXT R17, R17, 0x1 ;  /* 0x000000011111781a */ /* 0x000fe40000000200 */
[--C-:B------:R-:W-:Y:S02]  /*0be0*/  LOP3.LUT R14, R13, 0x780, R4.reuse, 0xf8, !PT ;  /* 0x000007800d0e7812 */ /* 0x100fe400078ef804 */
[----:B------:R-:W-:-:S02]  /*0bf0*/  LOP3.LUT R5, R5, 0x70, R4, 0xf8, !PT ;  /* 0x0000007005057812 */ /* 0x000fc400078ef804 */
[----:B------:R-:W-:Y:S02]  /*0c00*/  SGXT R4, R6, 0x1 ;  /* 0x000000010604781a */ /* 0x000fe40000000200 */
[----:B------:R-:W-:Y:S02]  /*0c10*/  LOP3.LUT R17, R14, 0x2010, R17, 0xf8, !PT ;  /* 0x000020100e117812 */ /* 0x000fe400078ef811 */
[----:B------:R-:W-:Y:S02]  /*0c20*/  LOP3.LUT R5, R5, 0x2010, R4, 0x78, !PT ;  /* 0x0000201005057812 */ /* 0x000fe400078e7804 */
[----:B------:R-:W-:Y:S02]  /*0c30*/  LOP3.LUT R16, R18, 0x80, RZ, 0xc0, !PT ;  /* 0x0000008012107812 */ /* 0x000fe400078ec0ff */
[----:B---3--:R-:W-:Y:S02]  /*0c40*/  LOP3.LUT R19, R17, 0x10, RZ, 0x3c, !PT ;  /* 0x0000001011137812 */ /* 0x008fe400078e3cff */
[----:B------:R-:W-:-:S02]  /*0c50*/  IADD3 R16, R5, UR8, R16 ;  /* 0x0000000805107c10 */ /* 0x000fc4000fffe010 */
[----:B------:R-:W-:Y:S01]  /*0c60*/  LOP3.LUT R2, R2, 0x60, RZ, 0xc0, !PT ;  /* 0x0000006002027812 */ /* 0x000fe200078ec0ff */
[----:B------:R-:W-:Y:S02]  /*0c70*/  WARPGROUP.DEPBAR.LE gsb0, 0x0 ;  /* 0x00008000000079c5 */ /* 0x000fe40000010000 */
[----:B------:R-:W-:Y:S01]  /*0c80*/  IMAD.MOV.U32 R20, RZ, RZ, R28 ;  /* 0x000000ffff147224 */ /* 0x000fe200078e001c */
[----:B------:R-:W-:Y:S01]  /*0c90*/  MOV R21, R30 ;  /* 0x0000001e00157202 */ /* 0x000fe20000000f00 */
[----:B------:R-:W-:Y:S01]  /*0ca0*/  IMAD.MOV.U32 R22, RZ, RZ, R44 ;  /* 0x000000ffff167224 */ /* 0x000fe200078e002c */
[----:B------:R-:W-:Y:S01]  /*0cb0*/  MOV R10, R40 ;  /* 0x00000028000a7202 */ /* 0x000fe20000000f00 */
[----:B------:R-:W-:Y:S01]  /*0cc0*/  IMAD.MOV.U32 R23, RZ, RZ, R46 ;  /* 0x000000ffff177224 */ /* 0x000fe200078e002e */
[----:B------:R-:W-:Y:S01]  /*0cd0*/  BAR.SYNC.DEFER_BLOCKING 0x0 ;  /* 0x0000000000007b1d */ /* 0x000fe20000010000 */
[----:B------:R-:W-:Y:S01]  /*0ce0*/  IMAD.MOV.U32 R8, RZ, RZ, R24 ;  /* 0x000000ffff087224 */ /* 0x000fe200078e0018 */
[----:B------:R-:W-:Y:S01]  /*0cf0*/  MOV R28, R33 ;  /* 0x00000021001c7202 */ /* 0x000fe20000000f00 */
[----:B------:R-:W-:-:S02]  /*0d00*/  IMAD.MOV.U32 R9, RZ, RZ, R26 ;  /* 0x000000ffff097224 */ /* 0x000fc400078e001a */
[----:B------:R-:W-:Y:S02]  /*0d10*/  IMAD.MOV.U32 R11, RZ, RZ, R42 ;  /* 0x000000ffff0b7224 */ /* 0x000fe400078e002a */
[----:B------:R-:W-:Y:S01]  /*0d20*/  IMAD.MOV.U32 R12, RZ, RZ, R32 ;  /* 0x000000ffff0c7224 */ /* 0x000fe200078e0020 */
[----:B------:R-:W-:Y:S01]  /*0d30*/  MOV R4, R36 ;  /* 0x0000002400047202 */ /* 0x000fe20000000f00 */
[----:B------:R-:W0:Y:S01]  /*0d40*/  LDC.64 R32, c[0x0][0x220] ;  /* 0x00008800ff207b82 */ /* 0x000e220000000a00 */
[----:B------:R-:W-:Y:S01]  /*0d50*/  MOV R36, R37 ;  /* 0x0000002500247202 */ /* 0x000fe20000000f00 */
[----:B------:R-:W-:Y:S01]  /*0d60*/  IMAD.MOV.U32 R14, RZ, RZ, R48 ;  /* 0x000000ffff0e7224 */ /* 0x000fe200078e0030 */
[----:B------:R-:W-:Y:S01]  /*0d70*/  MOV R13, R34 ;  /* 0x00000022000d7202 */ /* 0x000fe20000000f00 */
[----:B------:R-:W-:Y:S01]  /*0d80*/  IMAD.MOV.U32 R15, RZ, RZ, R50 ;  /* 0x000000ffff0f7224 */ /* 0x000fe200078e0032 */
[----:B------:R-:W-:Y:S01]  /*0d90*/  MOV R7, R54 ;  /* 0x0000003600077202 */ /* 0x000fe20000000f00 */
[----:B------:R-:W-:Y:S01]  /*0da0*/  IMAD.MOV.U32 R5, RZ, RZ, R38 ;  /* 0x000000ffff057224 */ /* 0x000fe200078e0026 */
[----:B------:R-:W-:Y:S01]  /*0db0*/  MOV R30, R49 ;  /* 0x00000031001e7202 */ /* 0x000fe20000000f00 */
[----:B------:R-:W-:Y:S01]  /*0dc0*/  IMAD.MOV.U32 R6, RZ, RZ, R52 ;  /* 0x000000ffff067224 */ /* 0x000fe200078e0034 */
[----:B------:R-:W-:Y:S01]  /*0dd0*/  MOV R38, R53 ;  /* 0x0000003500267202 */ /* 0x000fe20000000f00 */
[----:B------:R-:W-:-:S02]  /*0de0*/  IMAD.MOV.U32 R37, RZ, RZ, R39 ;  /* 0x000000ffff257224 */ /* 0x000fc400078e0027 */
[----:B------:R-:W-:Y:S01]  /*0df0*/  IMAD.MOV.U32 R39, RZ, RZ, R55 ;  /* 0x000000ffff277224 */ /* 0x000fe200078e0037 */
[----:B------:R1:W-:Y:S04]  /*0e00*/  STS.128 [R17+UR8+0x800], R20 ;  /* 0x0008001411007988 */ /* 0x0003e80008000c08 */
[----:B------:R2:W-:Y:S04]  /*0e10*/  STS.128 [R17+UR8], R8 ;  /* 0x0000000811007988 */ /* 0x0005e80008000c08 */
[----:B------:R-:W-:Y:S01]  /*0e20*/  STS.128 [R17+UR8+0x1000], R12 ;  /* 0x0010000c11007988 */ /* 0x000fe20008000c08 */
[----:B-1----:R-:W-:Y:S01]  /*0e30*/  IMAD.MOV.U32 R20, RZ, RZ, R29 ;  /* 0x000000ffff147224 */ /* 0x002fe200078e001d */
[----:B------:R-:W-:Y:S01]  /*0e40*/  MOV R21, R31 ;  /* 0x0000001f00157202 */ /* 0x000fe20000000f00 */
[----:B------:R-:W-:-:S02]  /*0e50*/  IMAD.MOV.U32 R22, RZ, RZ, R45 ;  /* 0x000000ffff167224 */ /* 0x000fc400078e002d */
[----:B--2---:R-:W-:Y:S01]  /*0e60*/  IMAD.MOV.U32 R8, RZ, RZ, R25 ;  /* 0x000000ffff087224 */ /* 0x004fe200078e0019 */
[----:B------:R-:W-:Y:S01]  /*0e70*/  MOV R10, R41 ;  /* 0x00000029000a7202 */ /* 0x000fe20000000f00 */
[----:B------:R-:W-:Y:S02]  /*0e80*/  IMAD.MOV.U32 R9, RZ, RZ, R27 ;  /* 0x000000ffff097224 */ /* 0x000fe400078e001b */
[----:B------:R-:W-:Y:S02]  /*0e90*/  IMAD.MOV.U32 R11, RZ, RZ, R43 ;  /* 0x000000ffff0b7224 */ /* 0x000fe400078e002b */
[----:B------:R-:W-:Y:S02]  /*0ea0*/  IMAD.MOV.U32 R23, RZ, RZ, R47 ;  /* 0x000000ffff177224 */ /* 0x000fe400078e002f */
[----:B------:R-:W-:Y:S02]  /*0eb0*/  IMAD.MOV.U32 R29, RZ, RZ, R35 ;  /* 0x000000ffff1d7224 */ /* 0x000fe400078e0023 */
[----:B------:R-:W-:Y:S01]  /*0ec0*/  IMAD.MOV.U32 R31, RZ, RZ, R51 ;  /* 0x000000ffff1f7224 */ /* 0x000fe200078e0033 */
[----:B------:R1:W-:Y:S04]  /*0ed0*/  STS.128 [R17+UR8+0x1800], R4 ;  /* 0x0018000411007988 */ /* 0x0003e80008000c08 */
[----:B------:R-:W-:Y:S04]  /*0ee0*/  STS.128 [R19+UR8], R8 ;  /* 0x0000000813007988 */ /* 0x000fe80008000c08 */
[----:B------:R-:W-:Y:S04]  /*0ef0*/  STS.128 [R19+UR8+0x800], R20 ;  /* 0x0008001413007988 */ /* 0x000fe80008000c08 */
[----:B------:R-:W-:Y:S04]  /*0f00*/  STS.128 [R19+UR8+0x1000], R28 ;  /* 0x0010001c13007988 */ /* 0x000fe80008000c08 */
[----:B------:R2:W-:Y:S01]  /*0f10*/  STS.128 [R19+UR8+0x1800], R36 ;  /* 0x0018002413007988 */ /* 0x0005e20008000c08 */
[----:B------:R-:W-:Y:S01]  /*0f20*/  BAR.SYNC.DEFER_BLOCKING 0x0 ;  /* 0x0000000000007b1d */ /* 0x000fe20000010000 */
[----:B------:R-:W-:-:S02]  /*0f30*/  SHF.L.U32 R34, R2, 0x1, RZ ;  /* 0x0000000102227819 */ /* 0x000fc400000006ff */
[-C--:B0-----:R-:W-:Y:S02]  /*0f40*/  LEA R2, P0, R3, R32.reuse, 0x3 ;  /* 0x0000002003027211 */ /* 0x081fe400078018ff */
[----:B-1----:R-:W-:Y:S02]  /*0f50*/  LOP3.LUT R17, R18, 0xc0, RZ, 0xc0, !PT ;  /* 0x000000c012117812 */ /* 0x002fe400078ec0ff */
[----:B------:R-:W-:Y:S02]  /*0f60*/  LEA.HI.X R3, R34, R33, RZ, 0x2, P0 ;  /* 0x0000002122037211 */ /* 0x000fe400000f14ff */
[----:B------:R-:W-:-:S04]  /*0f70*/  LEA R18, P0, R17, R32, 0x2 ;  /* 0x0000002011127211 */ /* 0x000fc800078010ff */
[----:B--2---:R-:W-:Y:S01]  /*0f80*/  LEA.HI.X R19, R17, R33, RZ, 0x2, P0 ;  /* 0x0000002111137211 */ /* 0x004fe200000f14ff */
[----:B------:R-:W0:Y:S04]  /*0f90*/  LDS.128 R12, [R16] ;  /* 0x00000000100c7984 */ /* 0x000e280000000c00 */
[----:B------:R-:W1:Y:S04]  /*0fa0*/  LDS.128 R24, [R16+0x100] ;  /* 0x0001000010187984 */ /* 0x000e680000000c00 */
[----:B------:R-:W2:Y:S04]  /*0fb0*/  LDS.128 R8, [R16+0x200] ;  /* 0x0002000010087984 */ /* 0x000ea80000000c00 */
[----:B------:R-:W3:Y:S04]  /*0fc0*/  LDS.128 R4, [R16+0x300] ;  /* 0x0003000010047984 */ /* 0x000ee80000000c00 */
[----:B------:R-:W4:Y:S04]  /*0fd0*/  LDS.128 R20, [R16+0x400] ;  /* 0x0004000010147984 */ /* 0x000f280000000c00 */
[----:B------:R-:W5:Y:S04]  /*0fe0*/  LDS.128 R28, [R16+0x500] ;  /* 0x00050000101c7984 */ /* 0x000f680000000c00 */
[----:B------:R-:W5:Y:S04]  /*0ff0*/  LDS.128 R32, [R16+0x600] ;  /* 0x0006000010207984 */ /* 0x000f680000000c00 */
[----:B------:R-:W5:Y:S01]  /*1000*/  LDS.128 R36, [R16+0x700] ;  /* 0x0007000010247984 */ /* 0x000f620000000c00 */
[----:B------:R-:W-:-:S04]  /*1010*/  IMAD.WIDE.U32 R2, R0, 0x4, R2 ;  /* 0x0000000400027825 */ /* 0x000fc800078e0002 */
[----:B------:R-:W-:Y:S01]  /*1020*/  IMAD.WIDE.U32 R18, R0, 0x4, R18 ;  /* 0x0000000400127825 */ /* 0x000fe200078e0012 */
[----:B0-----:R-:W-:Y:S04]  /*1030*/  STG.E desc[UR16][R2.64], R12 ;  /* 0x0000000c02007986 */ /* 0x001fe8000c101910 */
[----:B------:R-:W-:Y:S04]  /*1040*/  STG.E desc[UR16][R2.64+0x80], R14 ;  /* 0x0000800e02007986 */ /* 0x000fe8000c101910 */
[----:B------:R-:W-:Y:S04]  /*1050*/  STG.E desc[UR16][R2.64+0x800], R13 ;  /* 0x0008000d02007986 */ /* 0x000fe8000c101910 */
[----:B------:R-:W-:Y:S04]  /*1060*/  STG.E desc[UR16][R2.64+0x880], R15 ;  /* 0x0008800f02007986 */ /* 0x000fe8000c101910 */
[----:B-1----:R-:W-:Y:S04]  /*1070*/  STG.E desc[UR16][R2.64+0x400], R24 ;  /* 0x0004001802007986 */ /* 0x002fe8000c101910 */
[----:B------:R-:W-:Y:S04]  /*1080*/  STG.E desc[UR16][R2.64+0x480], R26 ;  /* 0x0004801a02007986 */ /* 0x000fe8000c101910 */
[----:B------:R-:W-:Y:S04]  /*1090*/  STG.E desc[UR16][R2.64+0xc00], R25 ;  /* 0x000c001902007986 */ /* 0x000fe8000c101910 */
[----:B------:R-:W-:Y:S04]  /*10a0*/  STG.E desc[UR16][R2.64+0xc80], R27 ;  /* 0x000c801b02007986 */ /* 0x000fe8000c101910 */
[----:B--2---:R-:W-:Y:S04]  /*10b0*/  STG.E desc[UR16][R2.64+0x1000], R8 ;  /* 0x0010000802007986 */ /* 0x004fe8000c101910 */
[----:B------:R-:W-:Y:S04]  /*10c0*/  STG.E desc[UR16][R2.64+0x1080], R10 ;  /* 0x0010800a02007986 */ /* 0x000fe8000c101910 */
[----:B------:R-:W-:Y:S04]  /*10d0*/  STG.E desc[UR16][R2.64+0x1800], R9 ;  /* 0x0018000902007986 */ /* 0x000fe8000c101910 */
[----:B------:R-:W-:Y:S04]  /*10e0*/  STG.E desc[UR16][R2.64+0x1880], R11 ;  /* 0x0018800b02007986 */ /* 0x000fe8000c101910 */
[----:B---3--:R-:W-:Y:S04]  /*10f0*/  STG.E desc[UR16][R2.64+0x1400], R4 ;  /* 0x0014000402007986 */ /* 0x008fe8000c101910 */
[----:B------:R-:W-:Y:S04]  /*1100*/  STG.E desc[UR16][R2.64+0x1480], R6 ;  /* 0x0014800602007986 */ /* 0x000fe8000c101910 */
[----:B------:R-:W-:Y:S04]  /*1110*/  STG.E desc[UR16][R2.64+0x1c00], R5 ;  /* 0x001c000502007986 */ /* 0x000fe8000c101910 */
[----:B------:R-:W-:Y:S04]  /*1120*/  STG.E desc[UR16][R2.64+0x1c80], R7 ;  /* 0x001c800702007986 */ /* 0x000fe8000c101910 */
[----:B----4-:R-:W-:Y:S04]  /*1130*/  STG.E desc[UR16][R2.64+0x2000], R20 ;  /* 0x0020001402007986 */ /* 0x010fe8000c101910 */
[----:B------:R-:W-:Y:S04]  /*1140*/  STG.E desc[UR16][R2.64+0x2080], R22 ;  /* 0x0020801602007986 */ /* 0x000fe8000c101910 */
[----:B------:R-:W-:Y:S04]  /*1150*/  STG.E desc[UR16][R2.64+0x2800], R21 ;  /* 0x0028001502007986 */ /* 0x000fe8000c101910 */
[----:B------:R-:W-:Y:S04]  /*1160*/  STG.E desc[UR16][R2.64+0x2880], R23 ;  /* 0x0028801702007986 */ /* 0x000fe8000c101910 */
[----:B-----5:R-:W-:Y:S04]  /*1170*/  STG.E desc[UR16][R2.64+0x2400], R28 ;  /* 0x0024001c02007986 */ /* 0x020fe8000c101910 */
[----:B------:R-:W-:Y:S04]  /*1180*/  STG.E desc[UR16][R2.64+0x2480], R30 ;  /* 0x0024801e02007986 */ /* 0x000fe8000c101910 */
        /* <DEDUP_REMOVED lines=9> */
[----:B------:R-:W-:Y:S01]  /*1220*/  STG.E desc[UR16][R18.64+0x3c80], R39 ;  /* 0x003c802712007986 */ /* 0x000fe2000c101910 */
[----:B------:R-:W-:Y:S05]  /*1230*/  EXIT ;  /* 0x000000000000794d */ /* 0x000fea0003800000 */
.L_x_0:
[----:B------:R-:W-:-:S00]  /*1240*/  BRA `(.L_x_0) ;  /* 0xfffffffc00fc7947 */ /* 0x000fc0000383ffff */
[----:B------:R-:W-:-:S00]  /*1250*/  NOP ;  /* 0x0000000000007918 */ /* 0x000fc00000000000 */
        /* <DEDUP_REMOVED lines=10> */
.L_x_1:


//--------------------- .nv.shared.gluon_mma      --------------------------
	.section	.nv.shared.gluon_mma,"aw",@nobits
	.sectionflags	@""
	.align	16
	.zero		1024


//--------------------- .nv.shared.reserved.0     --------------------------
	.section	.nv.shared.reserved.0,"aw",@nobits
	.weak		__nv_reservedSMEM_offset_0_alias
	.size		__nv_reservedSMEM_offset_0_alias, 0, 0
	.other		__nv_reservedSMEM_offset_0_alias,@"STO_CUDA_RESERVED_SHARED STV_DEFAULT"
__nv_reservedSMEM_offset_0_alias:
	.zero		0


//--------------------- .nv.constant0.gluon_mma   --------------------------
	.section	.nv.constant0.gluon_mma,"a",@progbits
	.sectionflags	@""
	.align	4
.nv.constant0.gluon_mma:
	.zero		568


//--------------------- SYMBOLS --------------------------

	.type		.nv.reservedSmem.offset0,@object
	.size		.nv.reservedSmem.offset0,0x4
